	.headerflags	@"EF_CUDA_TEXMODE_UNIFIED EF_CUDA_64BIT_ADDRESS EF_CUDA_ACCELERATORS EF_CUDA_SM90 EF_CUDA_VIRTUAL_SM(EF_CUDA_SM90)"
	.elftype	@"ET_EXEC"


//--------------------- .nv.info                  --------------------------
	.section	.nv.info,"",@"SHT_CUDA_INFO"
	.align	4


	//----- nvinfo : EIATTR_REGCOUNT
	.align		4
        /*0000*/ 	.byte	0x04, 0x2f
        /*0002*/ 	.short	(.L_1 - .L_0)
	.align		4
.L_0:
        /*0004*/ 	.word	index@(triton_per_fused_mean_37)
        /*0008*/ 	.word	0x00000011


	//----- nvinfo : EIATTR_MIN_STACK_SIZE
	.align		4
.L_1:
        /*000c*/ 	.byte	0x04, 0x12
        /*000e*/ 	.short	(.L_3 - .L_2)
	.align		4
.L_2:
        /*0010*/ 	.word	index@(triton_per_fused_mean_37)
        /*0014*/ 	.word	0x00000000


	//----- nvinfo : EIATTR_FRAME_SIZE
	.align		4
.L_3:
        /*0018*/ 	.byte	0x04, 0x11
        /*001a*/ 	.short	(.L_5 - .L_4)
	.align		4
.L_4:
        /*001c*/ 	.word	index@(triton_per_fused_mean_37)
        /*0020*/ 	.word	0x00000000


	//----- nvinfo : EIATTR_MIN_STACK_SIZE
	.align		4
.L_5:
        /*0024*/ 	.byte	0x04, 0x12
        /*0026*/ 	.short	(.L_7 - .L_6)
	.align		4
.L_6:
        /*0028*/ 	.word	index@(triton_per_fused_mean_37)
        /*002c*/ 	.word	0x00000000
.L_7:


//--------------------- .nv.info.triton_per_fused_mean_37 --------------------------
	.section	.nv.info.triton_per_fused_mean_37,"",@"SHT_CUDA_INFO"
	.sectionflags	@""
	.align	4


	//----- nvinfo : EIATTR_CUDA_API_VERSION
	.align		4
        /*0000*/ 	.byte	0x04, 0x37
        /*0002*/ 	.short	(.L_9 - .L_8)
.L_8:
        /*0004*/ 	.word	0x0000007c


	//----- nvinfo : EIATTR_KPARAM_INFO
	.align		4
.L_9:
        /*0008*/ 	.byte	0x04, 0x17
        /*000a*/ 	.short	(.L_11 - .L_10)
.L_10:
        /*000c*/ 	.word	0x00000000
        /*0010*/ 	.short	0x0003
        /*0012*/ 	.short	0x0014
        /*0014*/ 	.byte	0x00, 0xf0, 0x11, 0x00


	//----- nvinfo : EIATTR_KPARAM_INFO
	.align		4
.L_11:
        /*0018*/ 	.byte	0x04, 0x17
        /*001a*/ 	.short	(.L_13 - .L_12)
.L_12:
        /*001c*/ 	.word	0x00000000
        /*0020*/ 	.short	0x0002
        /*0022*/ 	.short	0x0010
        /*0024*/ 	.byte	0x00, 0xf0, 0x11, 0x00


	//----- nvinfo : EIATTR_KPARAM_INFO
	.align		4
.L_13:
        /*0028*/ 	.byte	0x04, 0x17
        /*002a*/ 	.short	(.L_15 - .L_14)
.L_14:
        /*002c*/ 	.word	0x00000000
        /*0030*/ 	.short	0x0001
        /*0032*/ 	.short	0x0008
        /*0034*/ 	.byte	0x00, 0xf4, 0x21, 0x00


	//----- nvinfo : EIATTR_KPARAM_INFO
	.align		4
.L_15:
        /*0038*/ 	.byte	0x04, 0x17
        /*003a*/ 	.short	(.L_17 - .L_16)
.L_16:
        /*003c*/ 	.word	0x00000000
        /*0040*/ 	.short	0x0000
        /*0042*/ 	.short	0x0000
        /*0044*/ 	.byte	0x00, 0xf4, 0x21, 0x00


	//----- nvinfo : EIATTR_SPARSE_MMA_MASK
	.align		4
.L_17:
        /*0048*/ 	.byte	0x03, 0x50
        /*004a*/ 	.short	0x0000


	//----- nvinfo : EIATTR_MAXREG_COUNT
	.align		4
        /*004c*/ 	.byte	0x03, 0x1b
        /*004e*/ 	.short	0x00ff


	//----- nvinfo : EIATTR_COOP_GROUP_MASK_REGIDS
	.align		4
        /*0050*/ 	.byte	0x04, 0x29
        /*0052*/ 	.short	(.L_19 - .L_18)


	//   ....[0]....
.L_18:
        /*0054*/ 	.word	0xffffffff


	//   ....[1]....
        /*0058*/ 	.word	0xffffffff


	//   ....[2]....
        /*005c*/ 	.word	0xffffffff


	//   ....[3]....
        /*0060*/ 	.word	0xffffffff


	//   ....[4]....
        /*0064*/ 	.word	0xffffffff


	//   ....[5]....
        /*0068*/ 	.word	0xffffffff


	//   ....[6]....
        /*006c*/ 	.word	0xffffffff


	//----- nvinfo : EIATTR_COOP_GROUP_INSTR_OFFSETS
	.align		4
.L_19:
        /*0070*/ 	.byte	0x04, 0x28
        /*0072*/ 	.short	(.L_21 - .L_20)


	//   ....[0]....
.L_20:
        /*0074*/ 	.word	0x000001e0


	//   ....[1]....
        /*0078*/ 	.word	0x000001f0


	//   ....[2]....
        /*007c*/ 	.word	0x00000230


	//   ....[3]....
        /*0080*/ 	.word	0x00000260


	//   ....[4]....
        /*0084*/ 	.word	0x000002b0


	//   ....[5]....
        /*0088*/ 	.word	0x000002e0


	//   ....[6]....
        /*008c*/ 	.word	0x000003e0


	//----- nvinfo : EIATTR_EXIT_INSTR_OFFSETS
	.align		4
.L_21:
        /*0090*/ 	.byte	0x04, 0x1c
        /*0092*/ 	.short	(.L_23 - .L_22)


	//   ....[0]....
.L_22:
        /*0094*/ 	.word	0x000004d0


	//   ....[1]....
        /*0098*/ 	.word	0x00000500


	//----- nvinfo : EIATTR_REQNTID
	.align		4
.L_23:
        /*009c*/ 	.byte	0x04, 0x10
        /*009e*/ 	.short	(.L_25 - .L_24)
.L_24:
        /*00a0*/ 	.word	0x00000040
        /*00a4*/ 	.word	0x00000001
        /*00a8*/ 	.word	0x00000001


	//----- nvinfo : EIATTR_CBANK_PARAM_SIZE
	.align		4
.L_25:
        /*00ac*/ 	.byte	0x03, 0x19
        /*00ae*/ 	.short	0x0018


	//----- nvinfo : EIATTR_PARAM_CBANK
	.align		4
        /*00b0*/ 	.byte	0x04, 0x0a
        /*00b2*/ 	.short	(.L_27 - .L_26)
	.align		4
.L_26:
        /*00b4*/ 	.word	index@(.nv.constant0.triton_per_fused_mean_37)
        /*00b8*/ 	.short	0x0210
        /*00ba*/ 	.short	0x0018


	//----- nvinfo : EIATTR_SW_WAR
	.align		4
.L_27:
        /*00bc*/ 	.byte	0x04, 0x36
        /*00be*/ 	.short	(.L_29 - .L_28)
.L_28:
        /*00c0*/ 	.word	0x00000008
.L_29:


//--------------------- .nv.callgraph             --------------------------
	.section	.nv.callgraph,"",@"SHT_CUDA_CALLGRAPH"
	.align	4
	.sectionentsize	8
	.align		4
        /*0000*/ 	.word	0x00000000
	.align		4
        /*0004*/ 	.word	0xffffffff
	.align		4
        /*0008*/ 	.word	0x00000000
	.align		4
        /*000c*/ 	.word	0xfffffffe
	.align		4
        /*0010*/ 	.word	0x00000000
	.align		4
        /*0014*/ 	.word	0xfffffffd
	.align		4
        /*0018*/ 	.word	0x00000000
	.align		4
        /*001c*/ 	.word	0xfffffffc


//--------------------- .text.triton_per_fused_mean_37 --------------------------
	.section	.text.triton_per_fused_mean_37,"ax",@progbits
	.sectionflags	@"SHF_BARRIERS=1"
	.align	128
        .global         triton_per_fused_mean_37
        .type           triton_per_fused_mean_37,@function
        .size           triton_per_fused_mean_37,(.L_x_1 - triton_per_fused_mean_37)
        .other          triton_per_fused_mean_37,@"STO_CUDA_ENTRY STV_DEFAULT"
triton_per_fused_mean_37:
.text.triton_per_fused_mean_37:
[----:B------:R-:W0:Y:S02]  /*0000*/  LDC R1, c[0x0][0x28] ;  /* 0x00000a00ff017b82 */ /* 0x000e240000000800 */
[----:B------:R-:W1:Y:S01]  /*0010*/  S2R R0, SR_TID.X ;  /* 0x0000000000007919 */ /* 0x000e620000002100 */
[----:B------:R-:W2:Y:S01]  /*0020*/  LDC.64 R6, c[0x0][0x218] ;  /* 0x00008600ff067b82 */ /* 0x000ea20000000a00 */
[----:B------:R-:W-:Y:S01]  /*0030*/  ULDC.64 UR6, c[0x0][0x208] ;  /* 0x0000820000067ab9 */ /* 0x000fe20000000a00 */
[----:B------:R-:W3:Y:S01]  /*0040*/  S2R R3, SR_CTAID.X ;  /* 0x0000000000037919 */ /* 0x000ee20000002500 */
[----:B-1----:R-:W-:Y:S01]  /*0050*/  IMAD.SHL.U32 R2, R0, 0x2, RZ ;  /* 0x0000000200027824 */ /* 0x002fe200078e00ff */
[----:B------:R-:W-:Y:S01]  /*0060*/  SHF.R.U32.HI R11, RZ, 0x2, R0 ;  /* 0x00000002ff0b7819 */ /* 0x000fe20000011600 */
[----:B---3--:R-:W-:-:S03]  /*0070*/  IMAD.SHL.U32 R3, R3, 0x8, RZ ;  /* 0x0000000803037824 */ /* 0x008fc600078e00ff */
[----:B------:R-:W-:-:S04]  /*0080*/  LOP3.LUT R2, R2, 0x6, RZ, 0xc0, !PT ;  /* 0x0000000602027812 */ /* 0x000fc800078ec0ff */
[----:B------:R-:W-:-:S04]  /*0090*/  LOP3.LUT R5, R3, R2, RZ, 0xfc, !PT ;  /* 0x0000000203057212 */ /* 0x000fc800078efcff */
[C---:B------:R-:W-:Y:S01]  /*00a0*/  ISETP.GE.AND P0, PT, R5.reuse, 0x6c0, PT ;  /* 0x000006c00500780c */ /* 0x040fe20003f06270 */
[----:B------:R-:W-:-:S05]  /*00b0*/  IMAD.HI R8, R5, 0x4bda12f7, RZ ;  /* 0x4bda12f705087827 */ /* 0x000fca00078e02ff */
[----:B------:R-:W-:-:S04]  /*00c0*/  SHF.R.U32.HI R9, RZ, 0x1f, R8 ;  /* 0x0000001fff097819 */ /* 0x000fc80000011608 */
[----:B------:R-:W-:Y:S02]  /*00d0*/  LEA.HI.SX32 R10, R8, R9, 0x19 ;  /* 0x00000009080a7211 */ /* 0x000fe400078fcaff */
[----:B------:R-:W-:-:S03]  /*00e0*/  SGXT.U32 R8, R11, 0x4 ;  /* 0x000000040b08781a */ /* 0x000fc60000000000 */
[----:B------:R-:W-:-:S04]  /*00f0*/  IMAD R9, R10, -0x1b0, R5 ;  /* 0xfffffe500a097824 */ /* 0x000fc800078e0205 */
[----:B------:R-:W-:-:S04]  /*0100*/  IMAD R9, R8, 0x1b0, R9 ;  /* 0x000001b008097824 */ /* 0x000fc800078e0209 */
[----:B------:R-:W-:-:S04]  /*0110*/  IMAD R9, R10, 0x1b00, R9 ;  /* 0x00001b000a097824 */ /* 0x000fc800078e0209 */
[----:B--2---:R-:W-:Y:S01]  /*0120*/  IMAD.WIDE R6, R9, 0x4, R6 ;  /* 0x0000000409067825 */ /* 0x004fe200078e0206 */
[----:B------:R-:W-:-:S06]  /*0130*/  CS2R R8, SRZ ;  /* 0x0000000000087805 */ /* 0x000fcc000001ff00 */
[----:B------:R-:W2:Y:S01]  /*0140*/  @!P0 LDG.E.64 R8, desc[UR6][R6.64] ;  /* 0x0000000606088981 */ /* 0x000ea2000c1e1b00 */
[----:B------:R-:W1:Y:S01]  /*0150*/  S2UR UR5, SR_CgaCtaId ;  /* 0x00000000000579c3 */ /* 0x000e620000008800 */
[----:B------:R-:W-:Y:S01]  /*0160*/  UMOV UR4, 0x400 ;  /* 0x0000040000047882 */ /* 0x000fe20000000000 */
[----:B------:R-:W-:Y:S02]  /*0170*/  ISETP.GE.AND P1, PT, R0, 0x10, PT ;  /* 0x000000100000780c */ /* 0x000fe40003f26270 */
[----:B------:R-:W-:Y:S01]  /*0180*/  LOP3.LUT R3, R3, 0x7, R0, 0xf8, !PT ;  /* 0x0000000703037812 */ /* 0x000fe200078ef800 */
[----:B-1----:R-:W-:Y:S01]  /*0190*/  UPRMT UR4, UR5, 0x654, UR4 ;  /* 0x0000065405047896 */ /* 0x002fe20008000004 */
[----:B--2---:R-:W-:Y:S02]  /*01a0*/  SEL R8, R8, RZ, !P0 ;  /* 0x000000ff08087207 */ /* 0x004fe40004000000 */
[----:B------:R-:W-:Y:S02]  /*01b0*/  SEL R9, R9, RZ, !P0 ;  /* 0x000000ff09097207 */ /* 0x000fe40004000000 */
[----:B------:R-:W-:-:S02]  /*01c0*/  FSEL R8, R8, RZ, !P0 ;  /* 0x000000ff08087208 */ /* 0x000fc40004000000 */
[----:B------:R-:W-:-:S03]  /*01d0*/  FSEL R9, R9, RZ, !P0 ;  /* 0x000000ff09097208 */ /* 0x000fc60004000000 */
[----:B------:R-:W1:Y:S04]  /*01e0*/  SHFL.BFLY PT, R5, R8, 0x10, 0x1f ;  /* 0x0e001f0008057f89 */ /* 0x000e6800000e0000 */
[----:B------:R-:W2:Y:S01]  /*01f0*/  SHFL.BFLY PT, R12, R9, 0x10, 0x1f ;  /* 0x0e001f00090c7f89 */ /* 0x000ea200000e0000 */
[----:B-1----:R-:W-:Y:S01]  /*0200*/  FADD R10, R8, R5 ;  /* 0x00000005080a7221 */ /* 0x002fe20000000000 */
[----:B------:R-:W-:Y:S01]  /*0210*/  SHF.R.U32.HI R8, RZ, 0x3, R0 ;  /* 0x00000003ff087819 */ /* 0x000fe20000011600 */
[----:B--2---:R-:W-:-:S03]  /*0220*/  FADD R12, R9, R12 ;  /* 0x0000000c090c7221 */ /* 0x004fc60000000000 */
[----:B------:R-:W1:Y:S01]  /*0230*/  SHFL.BFLY PT, R5, R10, 0x8, 0x1f ;  /* 0x0d001f000a057f89 */ /* 0x000e6200000e0000 */
[----:B------:R-:W-:Y:S01]  /*0240*/  LOP3.LUT R9, R8, 0x4, RZ, 0xc0, !PT ;  /* 0x0000000408097812 */ /* 0x000fe200078ec0ff */
[----:B------:R-:W-:Y:S02]  /*0250*/  IMAD.SHL.U32 R8, R2, 0x8, RZ ;  /* 0x0000000802087824 */ /* 0x000fe400078e00ff */
[----:B------:R-:W2:Y:S01]  /*0260*/  SHFL.BFLY PT, R11, R12, 0x8, 0x1f ;  /* 0x0d001f000c0b7f89 */ /* 0x000ea200000e0000 */
[----:B-1----:R-:W-:Y:S01]  /*0270*/  FADD R6, R10, R5 ;  /* 0x000000050a067221 */ /* 0x002fe20000000000 */
[C---:B------:R-:W-:Y:S02]  /*0280*/  LOP3.LUT R5, R0.reuse, 0x1f, RZ, 0xc0, !PT ;  /* 0x0000001f00057812 */ /* 0x040fe400078ec0ff */
[----:B------:R-:W-:Y:S01]  /*0290*/  LOP3.LUT R10, R0, 0x1, RZ, 0xc0, !PT ;  /* 0x00000001000a7812 */ /* 0x000fe200078ec0ff */
[----:B--2---:R-:W-:Y:S01]  /*02a0*/  FADD R11, R12, R11 ;  /* 0x0000000b0c0b7221 */ /* 0x004fe20000000000 */
[----:B------:R-:W1:Y:S01]  /*02b0*/  SHFL.BFLY PT, R7, R6, 0x4, 0x1f ;  /* 0x0c801f0006077f89 */ /* 0x000e6200000e0000 */
[----:B------:R-:W-:-:S02]  /*02c0*/  ISETP.GE.U32.AND P0, PT, R5, 0x4, PT ;  /* 0x000000040500780c */ /* 0x000fc40003f06070 */
[----:B------:R-:W-:Y:S01]  /*02d0*/  LOP3.LUT R5, R8, R9, RZ, 0xfc, !PT ;  /* 0x0000000908057212 */ /* 0x000fe200078efcff */
[----:B------:R-:W2:Y:S01]  /*02e0*/  SHFL.BFLY PT, R14, R11, 0x4, 0x1f ;  /* 0x0c801f000b0e7f89 */ /* 0x000ea200000e0000 */
[----:B-1----:R-:W-:Y:S01]  /*02f0*/  FADD R12, R6, R7 ;  /* 0x00000007060c7221 */ /* 0x002fe20000000000 */
[----:B------:R-:W-:Y:S01]  /*0300*/  LEA R6, R0, UR4, 0x2 ;  /* 0x0000000400067c11 */ /* 0x000fe2000f8e10ff */
[----:B--2---:R-:W-:-:S07]  /*0310*/  FADD R14, R11, R14 ;  /* 0x0000000e0b0e7221 */ /* 0x004fce0000000000 */
[----:B------:R-:W-:Y:S01]  /*0320*/  @!P0 STS [R5+UR4], R12 ;  /* 0x0000000c05008988 */ /* 0x000fe20008000804 */
[----:B------:R-:W-:-:S03]  /*0330*/  VIADD R11, R8, UR4 ;  /* 0x00000004080b7c36 */ /* 0x000fc60008000000 */
[----:B------:R1:W-:Y:S01]  /*0340*/  @!P0 STS [R5+UR4+0x8], R14 ;  /* 0x0000080e05008988 */ /* 0x0003e20008000804 */
[----:B------:R-:W-:Y:S01]  /*0350*/  BAR.SYNC.DEFER_BLOCKING 0x0 ;  /* 0x0000000000007b1d */ /* 0x000fe20000010000 */
[----:B------:R-:W-:Y:S01]  /*0360*/  ISETP.NE.U32.AND P0, PT, R10, 0x1, PT ;  /* 0x000000010a00780c */ /* 0x000fe20003f05070 */
[----:B------:R-:W-:Y:S01]  /*0370*/  IMAD R11, R2, -0x4, R11 ;  /* 0xfffffffc020b7824 */ /* 0x000fe200078e020b */
[----:B------:R-:W-:Y:S02]  /*0380*/  SHF.R.U32.HI R2, RZ, 0x3, R0 ;  /* 0x00000003ff027819 */ /* 0x000fe40000011600 */
[C---:B------:R-:W-:Y:S02]  /*0390*/  ISETP.LT.AND P0, PT, R0.reuse, 0x10, P0 ;  /* 0x000000100000780c */ /* 0x040fe40000701270 */
[----:B-1----:R-:W-:Y:S02]  /*03a0*/  LOP3.LUT R5, R0, 0x7, RZ, 0xc0, !PT ;  /* 0x0000000700057812 */ /* 0x002fe400078ec0ff */
[----:B------:R-:W-:-:S02]  /*03b0*/  SGXT.U32 R2, R2, 0x2 ;  /* 0x000000020202781a */ /* 0x000fc40000000000 */
[----:B------:R-:W-:Y:S01]  /*03c0*/  LEA R10, R5, UR4, 0x2 ;  /* 0x00000004050a7c11 */ /* 0x000fe2000f8e10ff */
[----:B------:R-:W1:Y:S04]  /*03d0*/  @!P1 LDS R4, [R6] ;  /* 0x0000000006049984 */ /* 0x000e680000000800 */
[----:B-1----:R-:W1:Y:S02]  /*03e0*/  SHFL.BFLY PT, R7, R4, 0x1, 0x1f ;  /* 0x0c201f0004077f89 */ /* 0x002e6400000e0000 */
[----:B-1----:R-:W-:Y:S02]  /*03f0*/  FADD R7, R4, R7 ;  /* 0x0000000704077221 */ /* 0x002fe40000000000 */
[----:B------:R-:W1:Y:S03]  /*0400*/  LDC.64 R4, c[0x0][0x210] ;  /* 0x00008400ff047b82 */ /* 0x000e660000000a00 */
[----:B------:R-:W-:Y:S05]  /*0410*/  @P0 STS [R6], R7 ;  /* 0x0000000706000388 */ /* 0x000fea0000000800 */
[----:B------:R-:W-:Y:S01]  /*0420*/  BAR.SYNC.DEFER_BLOCKING 0x0 ;  /* 0x0000000000007b1d */ /* 0x000fe20000010000 */
[----:B------:R-:W-:-:S04]  /*0430*/  LOP3.LUT P0, RZ, R9, R2, RZ, 0xfc, !PT ;  /* 0x0000000209ff7212 */ /* 0x000fc8000780fcff */
[C---:B------:R-:W-:Y:S01]  /*0440*/  ISETP.LT.AND P0, PT, R3.reuse, 0x6c0, !P0 ;  /* 0x000006c00300780c */ /* 0x040fe20004701270 */
[----:B-1----:R-:W-:Y:S01]  /*0450*/  IMAD.WIDE R2, R3, 0x4, R4 ;  /* 0x0000000403027825 */ /* 0x002fe200078e0204 */
[----:B------:R-:W-:Y:S04]  /*0460*/  LDS R12, [R8+UR4] ;  /* 0x00000004080c7984 */ /* 0x000fe80008000800 */
[----:B------:R-:W1:Y:S01]  /*0470*/  LDS R13, [R8+UR4+0x8] ;  /* 0x00000804080d7984 */ /* 0x000e620008000800 */
[----:B------:R-:W-:Y:S06]  /*0480*/  BAR.SYNC.DEFER_BLOCKING 0x0 ;  /* 0x0000000000007b1d */ /* 0x000fec0000010000 */
[----:B-1----:R1:W-:Y:S02]  /*0490*/  STS.64 [R11], R12 ;  /* 0x0000000c0b007388 */ /* 0x0023e40000000a00 */
[----:B------:R-:W-:Y:S06]  /*04a0*/  BAR.SYNC.DEFER_BLOCKING 0x0 ;  /* 0x0000000000007b1d */ /* 0x000fec0000010000 */
[----:B------:R-:W2:Y:S02]  /*04b0*/  LDS R10, [R10] ;  /* 0x000000000a0a7984 */ /* 0x000ea40000000800 */
[----:B------:R-:W-:Y:S06]  /*04c0*/  BAR.SYNC.DEFER_BLOCKING 0x0 ;  /* 0x0000000000007b1d */ /* 0x000fec0000010000 */
[----:B-1----:R-:W-:Y:S05]  /*04d0*/  @!P0 EXIT ;  /* 0x000000000000894d */ /* 0x002fea0003800000 */
[----:B--2---:R-:W-:-:S05]  /*04e0*/  FMUL R5, R10, 0.0625 ;  /* 0x3d8000000a057820 */ /* 0x004fca0000400000 */
[----:B------:R-:W-:Y:S01]  /*04f0*/  STG.E desc[UR6][R2.64], R5 ;  /* 0x0000000502007986 */ /* 0x000fe2000c101906 */
[----:B------:R-:W-:Y:S05]  /*0500*/  EXIT ;  /* 0x000000000000794d */ /* 0x000fea0003800000 */
.L_x_0:
[----:B------:R-:W-:-:S00]  /*0510*/  BRA `(.L_x_0) ;  /* 0xfffffffc00fc7947 */ /* 0x000fc0000383ffff */
[----:B------:R-:W-:-:S00]  /*0520*/  NOP ;  /* 0x0000000000007918 */ /* 0x000fc00000000000 */
        /* <DEDUP_REMOVED lines=13> */
.L_x_1:


//--------------------- .nv.shared.triton_per_fused_mean_37 --------------------------
	.section	.nv.shared.triton_per_fused_mean_37,"aw",@nobits
	.sectionflags	@""
	.align	16
	.zero		1024


//--------------------- .nv.constant0.triton_per_fused_mean_37 --------------------------
	.section	.nv.constant0.triton_per_fused_mean_37,"a",@progbits
	.sectionflags	@""
	.align	4
.nv.constant0.triton_per_fused_mean_37:
	.zero		552
